//
// Generated by NVIDIA NVVM Compiler
//
// Compiler Build ID: CL-36424714
// Cuda compilation tools, release 13.0, V13.0.88
// Based on NVVM 20.0.0
//

.version 9.0
.target sm_100
.address_size 64

	// .globl	_Z11updateBoidsfP6float4fff

.visible .entry _Z11updateBoidsfP6float4fff(
	.param .f32 _Z11updateBoidsfP6float4fff_param_0,
	.param .u64 .ptr .align 1 _Z11updateBoidsfP6float4fff_param_1,
	.param .f32 _Z11updateBoidsfP6float4fff_param_2,
	.param .f32 _Z11updateBoidsfP6float4fff_param_3,
	.param .f32 _Z11updateBoidsfP6float4fff_param_4
)
{


	ret;

}


// ===== COMPILED SASS (sm_100) =====

	.target	sm_100

	.elftype	@"ET_EXEC"


//--------------------- .note.nv.tkinfo           --------------------------
	.section	.note.nv.tkinfo,"",@"SHT_NOTE"
	.sectionflags	@"SHF_NOTE_NV_TKINFO"
	.tkinfo
        /*0018*/ 	.word	0x00000002
        /*0030*/ 	.string	""
        /*0030*/ 	.string	"ptxas"
        /*0030*/ 	.string	"Cuda compilation tools, release 13.0, V13.0.88"
        /*0030*/ 	.string	"Build cuda_13.0.r13.0/compiler.36424714_0"
        /*0030*/ 	.string	"-arch sm_100 -m 64 "



//--------------------- .note.nv.cuinfo           --------------------------
	.section	.note.nv.cuinfo,"",@"SHT_NOTE"
	.sectionflags	@"SHF_NOTE_NV_CUINFO"
        /*0018*/ 	.short	0x0002
        /*001a*/ 	.short	0x0064
        /*001c*/ 	.short	0x0082
	.zero		2


//--------------------- .nv.info                  --------------------------
	.section	.nv.info,"",@"SHT_CUDA_INFO"
	.align	4


	//----- nvinfo : EIATTR_REGCOUNT
	.align		4
        /*0000*/ 	.byte	0x04, 0x2f
        /*0002*/ 	.short	(.L_1 - .L_0)
	.align		4
.L_0:
        /*0004*/ 	.word	index@(_Z11updateBoidsfP6float4fff)
        /*0008*/ 	.word	0x00000004


	//----- nvinfo : EIATTR_FRAME_SIZE
	.align		4
.L_1:
        /*000c*/ 	.byte	0x04, 0x11
        /*000e*/ 	.short	(.L_3 - .L_2)
	.align		4
.L_2:
        /*0010*/ 	.word	index@(_Z11updateBoidsfP6float4fff)
        /*0014*/ 	.word	0x00000000


	//----- nvinfo : EIATTR_MIN_STACK_SIZE
	.align		4
.L_3:
        /*0018*/ 	.byte	0x04, 0x12
        /*001a*/ 	.short	(.L_5 - .L_4)
	.align		4
.L_4:
        /*001c*/ 	.word	index@(_Z11updateBoidsfP6float4fff)
        /*0020*/ 	.word	0x00000000
.L_5:


//--------------------- .nv.compat                --------------------------
	.section	.nv.compat,"",@"SHT_CUDA_COMPAT_INFO"
	.align	4
        /*0000*/ 	.byte	0x02, 0x09, 0x00, 0x00, 0x02, 0x02, 0x01, 0x00, 0x02, 0x05, 0x05, 0x00, 0x03, 0x07, 0x01, 0x01
        /*0010*/ 	.byte	0x02, 0x03, 0x00, 0x00, 0x02, 0x06, 0x01, 0x00, 0x04, 0x0b, 0x08, 0x00, 0x09, 0x00, 0x00, 0x00
        /*0020*/ 	.byte	0x00, 0x00, 0x00, 0x00


//--------------------- .nv.info._Z11updateBoidsfP6float4fff --------------------------
	.section	.nv.info._Z11updateBoidsfP6float4fff,"",@"SHT_CUDA_INFO"
	.sectionflags	@""
	.align	4


	//----- nvinfo : EIATTR_CUDA_API_VERSION
	.align		4
        /*0000*/ 	.byte	0x04, 0x37
        /*0002*/ 	.short	(.L_7 - .L_6)
.L_6:
        /*0004*/ 	.word	0x00000082


	//----- nvinfo : EIATTR_KPARAM_INFO
	.align		4
.L_7:
        /*0008*/ 	.byte	0x04, 0x17
        /*000a*/ 	.short	(.L_9 - .L_8)
.L_8:
        /*000c*/ 	.word	0x00000000
        /*0010*/ 	.short	0x0004
        /*0012*/ 	.short	0x0018
        /*0014*/ 	.byte	0x00, 0xf0, 0x11, 0x00


	//----- nvinfo : EIATTR_KPARAM_INFO
	.align		4
.L_9:
        /*0018*/ 	.byte	0x04, 0x17
        /*001a*/ 	.short	(.L_11 - .L_10)
.L_10:
        /*001c*/ 	.word	0x00000000
        /*0020*/ 	.short	0x0003
        /*0022*/ 	.short	0x0014
        /*0024*/ 	.byte	0x00, 0xf0, 0x11, 0x00


	//----- nvinfo : EIATTR_KPARAM_INFO
	.align		4
.L_11:
        /*0028*/ 	.byte	0x04, 0x17
        /*002a*/ 	.short	(.L_13 - .L_12)
.L_12:
        /*002c*/ 	.word	0x00000000
        /*0030*/ 	.short	0x0002
        /*0032*/ 	.short	0x0010
        /*0034*/ 	.byte	0x00, 0xf0, 0x11, 0x00


	//----- nvinfo : EIATTR_KPARAM_INFO
	.align		4
.L_13:
        /*0038*/ 	.byte	0x04, 0x17
        /*003a*/ 	.short	(.L_15 - .L_14)
.L_14:
        /*003c*/ 	.word	0x00000000
        /*0040*/ 	.short	0x0001
        /*0042*/ 	.short	0x0008
        /*0044*/ 	.byte	0x00, 0xf5, 0x21, 0x00


	//----- nvinfo : EIATTR_KPARAM_INFO
	.align		4
.L_15:
        /*0048*/ 	.byte	0x04, 0x17
        /*004a*/ 	.short	(.L_17 - .L_16)
.L_16:
        /*004c*/ 	.word	0x00000000
        /*0050*/ 	.short	0x0000
        /*0052*/ 	.short	0x0000
        /*0054*/ 	.byte	0x00, 0xf0, 0x11, 0x00


	//----- nvinfo : EIATTR_SPARSE_MMA_MASK
	.align		4
.L_17:
        /*0058*/ 	.byte	0x03, 0x50
        /*005a*/ 	.short	0x0000


	//----- nvinfo : EIATTR_MAXREG_COUNT
	.align		4
        /*005c*/ 	.byte	0x03, 0x1b
        /*005e*/ 	.short	0x00ff


	//----- nvinfo : EIATTR_MERCURY_ISA_VERSION
	.align		4
        /*0060*/ 	.byte	0x03, 0x5f
        /*0062*/ 	.short	0x0101


	//----- nvinfo : EIATTR_VRC_CTA_INIT_COUNT
	.align		4
        /*0064*/ 	.byte	0x02, 0x4a
	.zero		1
	.zero		1


	//----- nvinfo : EIATTR_EXIT_INSTR_OFFSETS
	.align		4
        /*0068*/ 	.byte	0x04, 0x1c
        /*006a*/ 	.short	(.L_19 - .L_18)


	//   ....[0]....
.L_18:
        /*006c*/ 	.word	0x00000010


	//----- nvinfo : EIATTR_CBANK_PARAM_SIZE
	.align		4
.L_19:
        /*0070*/ 	.byte	0x03, 0x19
        /*0072*/ 	.short	0x001c


	//----- nvinfo : EIATTR_PARAM_CBANK
	.align		4
        /*0074*/ 	.byte	0x04, 0x0a
        /*0076*/ 	.short	(.L_21 - .L_20)
	.align		4
.L_20:
        /*0078*/ 	.word	index@(.nv.constant0._Z11updateBoidsfP6float4fff)
        /*007c*/ 	.short	0x0380
        /*007e*/ 	.short	0x001c


	//----- nvinfo : EIATTR_SW_WAR
	.align		4
.L_21:
        /*0080*/ 	.byte	0x04, 0x36
        /*0082*/ 	.short	(.L_23 - .L_22)
.L_22:
        /*0084*/ 	.word	0x00000008
.L_23:


//--------------------- .nv.callgraph             --------------------------
	.section	.nv.callgraph,"",@"SHT_CUDA_CALLGRAPH"
	.align	4
	.sectionentsize	8
	.align		4
        /*0000*/ 	.word	0x00000000
	.align		4
        /*0004*/ 	.word	0xffffffff
	.align		4
        /*0008*/ 	.word	0x00000000
	.align		4
        /*000c*/ 	.word	0xfffffffe
	.align		4
        /*0010*/ 	.word	0x00000000
	.align		4
        /*0014*/ 	.word	0xfffffffd
	.align		4
        /*0018*/ 	.word	0x00000000
	.align		4
        /*001c*/ 	.word	0xfffffffc


//--------------------- .text._Z11updateBoidsfP6float4fff --------------------------
	.section	.text._Z11updateBoidsfP6float4fff,"ax",@progbits
	.align	128
        .global         _Z11updateBoidsfP6float4fff
        .type           _Z11updateBoidsfP6float4fff,@function
        .size           _Z11updateBoidsfP6float4fff,(.L_x_1 - _Z11updateBoidsfP6float4fff)
        .other          _Z11updateBoidsfP6float4fff,@"STO_CUDA_ENTRY STV_DEFAULT"
_Z11updateBoidsfP6float4fff:
.text._Z11updateBoidsfP6float4fff:
[----:B------:R-:W-:Y:S01]  /*0000*/  LDC R1, c[0x0][0x37c] ;  /* 0x0000df00ff017b82 */ /* 0x000fe20000000800 */
[----:B------:R-:W-:Y:S05]  /*0010*/  EXIT ;  /* 0x000000000000794d */ /* 0x000fea0003800000 */
.L_x_0:
[----:B------:R-:W-:-:S00]  /*0020*/  BRA `(.L_x_0) ;  /* 0xfffffffc00fc7947 */ /* 0x000fc0000383ffff */
[----:B------:R-:W-:-:S00]  /*0030*/  NOP ;  /* 0x0000000000007918 */ /* 0x000fc00000000000 */
        /* <DEDUP_REMOVED lines=12> */
.L_x_1:


//--------------------- .nv.shared.reserved.0     --------------------------
	.section	.nv.shared.reserved.0,"aw",@nobits
	.weak		__nv_reservedSMEM_offset_0_alias
	.size		__nv_reservedSMEM_offset_0_alias, 0, 64
	.other		__nv_reservedSMEM_offset_0_alias,@"STO_CUDA_RESERVED_SHARED STV_DEFAULT"
__nv_reservedSMEM_offset_0_alias:
	.zero		0
	.zero		64


//--------------------- .nv.constant0._Z11updateBoidsfP6float4fff --------------------------
	.section	.nv.constant0._Z11updateBoidsfP6float4fff,"a",@progbits
	.sectionflags	@""
	.align	4
.nv.constant0._Z11updateBoidsfP6float4fff:
	.zero		924


//--------------------- SYMBOLS --------------------------

	.type		.nv.reservedSmem.offset0,@object
	.size		.nv.reservedSmem.offset0,0x4
